//
// Generated by NVIDIA NVVM Compiler
//
// Compiler Build ID: CL-36424714
// Cuda compilation tools, release 13.0, V13.0.88
// Based on NVVM 20.0.0
//

.version 9.0
.target sm_100
.address_size 64

	// .globl	_Z7reversePii
.extern .func  (.param .b32 func_retval0) vprintf
(
	.param .b64 vprintf_param_0,
	.param .b64 vprintf_param_1
)
;
.global .align 1 .b8 $str[14] = {102, 114, 111, 109, 32, 71, 80, 85, 58, 32, 37, 100, 10};

.visible .entry _Z7reversePii(
	.param .u64 .ptr .align 1 _Z7reversePii_param_0,
	.param .u32 _Z7reversePii_param_1
)
{
	.local .align 8 .b8 	__local_depot0[8];
	.reg .b64 	%SP;
	.reg .b64 	%SPL;
	.reg .pred 	%p<2>;
	.reg .b32 	%r<15>;
	.reg .b64 	%rd<14>;

	mov.u64 	%SPL, __local_depot0;
	cvta.local.u64 	%SP, %SPL;
	ld.param.u64 	%rd4, [_Z7reversePii_param_0];
	ld.param.u32 	%r2, [_Z7reversePii_param_1];
	cvta.to.global.u64 	%rd1, %rd4;
	add.u64 	%rd5, %SP, 0;
	add.u64 	%rd2, %SPL, 0;
	mov.u32 	%r3, %ctaid.x;
	mov.u32 	%r4, %ntid.x;
	mov.u32 	%r5, %tid.x;
	mad.lo.s32 	%r1, %r3, %r4, %r5;
	mul.wide.s32 	%rd6, %r1, 4;
	add.s64 	%rd3, %rd1, %rd6;
	ld.global.u32 	%r6, [%rd3];
	st.local.u32 	[%rd2], %r6;
	mov.u64 	%rd7, $str;
	cvta.global.u64 	%rd8, %rd7;
	{ // callseq 0, 0
	.param .b64 param0;
	st.param.b64 	[param0], %rd8;
	.param .b64 param1;
	st.param.b64 	[param1], %rd5;
	.param .b32 retval0;
	call.uni (retval0), 
	vprintf, 
	(
	param0, 
	param1
	);
	ld.param.b32 	%r7, [retval0];
	} // callseq 0
	setp.ge.s32 	%p1, %r1, %r2;
	@%p1 bra 	$L__BB0_2;
	ld.global.u32 	%r9, [%rd3];
	st.local.u32 	[%rd2], %r9;
	cvta.global.u64 	%rd10, %rd7;
	{ // callseq 1, 0
	.param .b64 param0;
	st.param.b64 	[param0], %rd10;
	.param .b64 param1;
	st.param.b64 	[param1], %rd5;
	.param .b32 retval0;
	call.uni (retval0), 
	vprintf, 
	(
	param0, 
	param1
	);
	ld.param.b32 	%r10, [retval0];
	} // callseq 1
	not.b32 	%r12, %r1;
	add.s32 	%r13, %r2, %r12;
	mul.wide.s32 	%rd12, %r13, 4;
	add.s64 	%rd13, %rd1, %rd12;
	ld.global.u32 	%r14, [%rd13];
	st.global.u32 	[%rd3], %r14;
	st.global.u32 	[%rd13], %r9;
$L__BB0_2:
	ret;

}


// ===== COMPILED SASS (sm_100) =====

	.target	sm_100

	.elftype	@"ET_EXEC"


//--------------------- .note.nv.tkinfo           --------------------------
	.section	.note.nv.tkinfo,"",@"SHT_NOTE"
	.sectionflags	@"SHF_NOTE_NV_TKINFO"
	.tkinfo
        /*0018*/ 	.word	0x00000002
        /*0030*/ 	.string	""
        /*0030*/ 	.string	"ptxas"
        /*0030*/ 	.string	"Cuda compilation tools, release 13.0, V13.0.88"
        /*0030*/ 	.string	"Build cuda_13.0.r13.0/compiler.36424714_0"
        /*0030*/ 	.string	"-arch sm_100 -m 64 "



//--------------------- .note.nv.cuinfo           --------------------------
	.section	.note.nv.cuinfo,"",@"SHT_NOTE"
	.sectionflags	@"SHF_NOTE_NV_CUINFO"
        /*0018*/ 	.short	0x0002
        /*001a*/ 	.short	0x0064
        /*001c*/ 	.short	0x0082
	.zero		2


//--------------------- .nv.info                  --------------------------
	.section	.nv.info,"",@"SHT_CUDA_INFO"
	.align	4


	//----- nvinfo : EIATTR_REGCOUNT
	.align		4
        /*0000*/ 	.byte	0x04, 0x2f
        /*0002*/ 	.short	(.L_2 - .L_1)
	.align		4
.L_1:
        /*0004*/ 	.word	index@(_Z7reversePii)
        /*0008*/ 	.word	0x0000001a


	//----- nvinfo : EIATTR_FRAME_SIZE
	.align		4
.L_2:
        /*000c*/ 	.byte	0x04, 0x11
        /*000e*/ 	.short	(.L_4 - .L_3)
	.align		4
.L_3:
        /*0010*/ 	.word	index@(_Z7reversePii)
        /*0014*/ 	.word	0x00000008


	//----- nvinfo : EIATTR_MIN_STACK_SIZE
	.align		4
.L_4:
        /*0018*/ 	.byte	0x04, 0x12
        /*001a*/ 	.short	(.L_6 - .L_5)
	.align		4
.L_5:
        /*001c*/ 	.word	index@(_Z7reversePii)
        /*0020*/ 	.word	0x00000008
.L_6:


//--------------------- .nv.compat                --------------------------
	.section	.nv.compat,"",@"SHT_CUDA_COMPAT_INFO"
	.align	4
        /*0000*/ 	.byte	0x02, 0x09, 0x00, 0x00, 0x02, 0x02, 0x01, 0x00, 0x02, 0x05, 0x05, 0x00, 0x03, 0x07, 0x01, 0x01
        /*0010*/ 	.byte	0x02, 0x03, 0x00, 0x00, 0x02, 0x06, 0x01, 0x00, 0x04, 0x0b, 0x08, 0x00, 0x09, 0x00, 0x00, 0x00
        /*0020*/ 	.byte	0x00, 0x00, 0x00, 0x00


//--------------------- .nv.info._Z7reversePii    --------------------------
	.section	.nv.info._Z7reversePii,"",@"SHT_CUDA_INFO"
	.sectionflags	@""
	.align	4


	//----- nvinfo : EIATTR_CUDA_API_VERSION
	.align		4
        /*0000*/ 	.byte	0x04, 0x37
        /*0002*/ 	.short	(.L_8 - .L_7)
.L_7:
        /*0004*/ 	.word	0x00000082


	//----- nvinfo : EIATTR_KPARAM_INFO
	.align		4
.L_8:
        /*0008*/ 	.byte	0x04, 0x17
        /*000a*/ 	.short	(.L_10 - .L_9)
.L_9:
        /*000c*/ 	.word	0x00000000
        /*0010*/ 	.short	0x0001
        /*0012*/ 	.short	0x0008
        /*0014*/ 	.byte	0x00, 0xf0, 0x11, 0x00


	//----- nvinfo : EIATTR_KPARAM_INFO
	.align		4
.L_10:
        /*0018*/ 	.byte	0x04, 0x17
        /*001a*/ 	.short	(.L_12 - .L_11)
.L_11:
        /*001c*/ 	.word	0x00000000
        /*0020*/ 	.short	0x0000
        /*0022*/ 	.short	0x0000
        /*0024*/ 	.byte	0x00, 0xf5, 0x21, 0x00


	//----- nvinfo : EIATTR_SPARSE_MMA_MASK
	.align		4
.L_12:
        /*0028*/ 	.byte	0x03, 0x50
        /*002a*/ 	.short	0x0000


	//----- nvinfo : EIATTR_MAXREG_COUNT
	.align		4
        /*002c*/ 	.byte	0x03, 0x1b
        /*002e*/ 	.short	0x00ff


	//----- nvinfo : EIATTR_EXTERNS
	.align		4
        /*0030*/ 	.byte	0x04, 0x0f
        /*0032*/ 	.short	(.L_14 - .L_13)


	//   ....[0]....
	.align		4
.L_13:
        /*0034*/ 	.word	index@(vprintf)


	//----- nvinfo : EIATTR_MERCURY_ISA_VERSION
	.align		4
.L_14:
        /*0038*/ 	.byte	0x03, 0x5f
        /*003a*/ 	.short	0x0101


	//----- nvinfo : EIATTR_VRC_CTA_INIT_COUNT
	.align		4
        /*003c*/ 	.byte	0x02, 0x4a
	.zero		1
	.zero		1


	//----- nvinfo : EIATTR_SYSCALL_OFFSETS
	.align		4
        /*0040*/ 	.byte	0x04, 0x46
        /*0042*/ 	.short	(.L_16 - .L_15)


	//   ....[0]....
.L_15:
        /*0044*/ 	.word	0x00000170


	//   ....[1]....
        /*0048*/ 	.word	0x00000240


	//----- nvinfo : EIATTR_EXIT_INSTR_OFFSETS
	.align		4
.L_16:
        /*004c*/ 	.byte	0x04, 0x1c
        /*004e*/ 	.short	(.L_18 - .L_17)


	//   ....[0]....
.L_17:
        /*0050*/ 	.word	0x000001a0


	//   ....[1]....
        /*0054*/ 	.word	0x000002d0


	//----- nvinfo : EIATTR_CRS_STACK_SIZE
	.align		4
.L_18:
        /*0058*/ 	.byte	0x04, 0x1e
        /*005a*/ 	.short	(.L_20 - .L_19)
.L_19:
        /*005c*/ 	.word	0x00000000


	//----- nvinfo : EIATTR_CBANK_PARAM_SIZE
	.align		4
.L_20:
        /*0060*/ 	.byte	0x03, 0x19
        /*0062*/ 	.short	0x000c


	//----- nvinfo : EIATTR_PARAM_CBANK
	.align		4
        /*0064*/ 	.byte	0x04, 0x0a
        /*0066*/ 	.short	(.L_22 - .L_21)
	.align		4
.L_21:
        /*0068*/ 	.word	index@(.nv.constant0._Z7reversePii)
        /*006c*/ 	.short	0x0380
        /*006e*/ 	.short	0x000c


	//----- nvinfo : EIATTR_SW_WAR
	.align		4
.L_22:
        /*0070*/ 	.byte	0x04, 0x36
        /*0072*/ 	.short	(.L_24 - .L_23)
.L_23:
        /*0074*/ 	.word	0x00000008
.L_24:


//--------------------- .nv.callgraph             --------------------------
	.section	.nv.callgraph,"",@"SHT_CUDA_CALLGRAPH"
	.align	4
	.sectionentsize	8
	.align		4
        /*0000*/ 	.word	0x00000000
	.align		4
        /*0004*/ 	.word	0xffffffff
	.align		4
        /*0008*/ 	.word	index@(_Z7reversePii)
	.align		4
        /*000c*/ 	.word	index@(vprintf)
	.align		4
        /*0010*/ 	.word	0x00000000
	.align		4
        /*0014*/ 	.word	0xfffffffe
	.align		4
        /*0018*/ 	.word	0x00000000
	.align		4
        /*001c*/ 	.word	0xfffffffd
	.align		4
        /*0020*/ 	.word	0x00000000
	.align		4
        /*0024*/ 	.word	0xfffffffc


//--------------------- .nv.constant4             --------------------------
	.section	.nv.constant4,"a",@progbits
	.align	8
	.align		8
.nv.constant4:
        /*0000*/ 	.dword	vprintf
	.align		8
        /*0008*/ 	.dword	$str


//--------------------- .text._Z7reversePii       --------------------------
	.section	.text._Z7reversePii,"ax",@progbits
	.align	128
        .global         _Z7reversePii
        .type           _Z7reversePii,@function
        .size           _Z7reversePii,(.L_x_3 - _Z7reversePii)
        .other          _Z7reversePii,@"STO_CUDA_ENTRY STV_DEFAULT"
_Z7reversePii:
.text._Z7reversePii:
[----:B------:R-:W0:Y:S01]  /*0000*/  LDC R1, c[0x0][0x37c] ;  /* 0x0000df00ff017b82 */ /* 0x000e220000000800 */
[----:B------:R-:W1:Y:S01]  /*0010*/  S2R R0, SR_TID.X ;  /* 0x0000000000007919 */ /* 0x000e620000002100 */
[----:B------:R-:W2:Y:S06]  /*0020*/  LDCU UR5, c[0x0][0x2fc] ;  /* 0x00005f80ff0577ac */ /* 0x000eac0008000800 */
[----:B------:R-:W1:Y:S01]  /*0030*/  S2UR UR4, SR_CTAID.X ;  /* 0x00000000000479c3 */ /* 0x000e620000002500 */
[----:B0-----:R-:W-:Y:S01]  /*0040*/  VIADD R1, R1, 0xfffffff8 ;  /* 0xfffffff801017836 */ /* 0x001fe20000000000 */
[----:B------:R-:W0:Y:S06]  /*0050*/  LDCU.64 UR36, c[0x0][0x358] ;  /* 0x00006b00ff2477ac */ /* 0x000e2c0008000a00 */
[----:B------:R-:W3:Y:S01]  /*0060*/  LDC.64 R16, c[0x0][0x380] ;  /* 0x0000e000ff107b82 */ /* 0x000ee20000000a00 */
[----:B------:R-:W-:Y:S01]  /*0070*/  MOV R18, 0x0 ;  /* 0x0000000000127802 */ /* 0x000fe20000000f00 */
[----:B------:R-:W4:Y:S06]  /*0080*/  LDCU.64 UR6, c[0x4][0x8] ;  /* 0x01000100ff0677ac */ /* 0x000f2c0008000a00 */
[----:B------:R-:W1:Y:S02]  /*0090*/  LDC R23, c[0x0][0x360] ;  /* 0x0000d800ff177b82 */ /* 0x000e640000000800 */
[----:B-1----:R-:W-:-:S04]  /*00a0*/  IMAD R23, R23, UR4, R0 ;  /* 0x0000000417177c24 */ /* 0x002fc8000f8e0200 */
[----:B---3--:R-:W-:-:S05]  /*00b0*/  IMAD.WIDE R16, R23, 0x4, R16 ;  /* 0x0000000417107825 */ /* 0x008fca00078e0210 */
[----:B0-----:R-:W3:Y:S01]  /*00c0*/  LDG.E R0, desc[UR36][R16.64] ;  /* 0x0000002410007981 */ /* 0x001ee2000c1e1900 */
[----:B------:R-:W0:Y:S01]  /*00d0*/  LDCU UR4, c[0x0][0x2f8] ;  /* 0x00005f00ff0477ac */ /* 0x000e220008000800 */
[----:B------:R1:W1:Y:S01]  /*00e0*/  LDC.64 R2, c[0x4][R18] ;  /* 0x0100000012027b82 */ /* 0x0002620000000a00 */
[----:B----4-:R-:W-:Y:S01]  /*00f0*/  MOV R4, UR6 ;  /* 0x0000000600047c02 */ /* 0x010fe20008000f00 */
[----:B------:R-:W-:Y:S01]  /*0100*/  IMAD.U32 R5, RZ, RZ, UR7 ;  /* 0x00000007ff057e24 */ /* 0x000fe2000f8e00ff */
[----:B0-----:R-:W-:-:S04]  /*0110*/  IADD3 R19, P0, PT, R1, UR4, RZ ;  /* 0x0000000401137c10 */ /* 0x001fc8000ff1e0ff */
[----:B------:R-:W-:Y:S01]  /*0120*/  MOV R6, R19 ;  /* 0x0000001300067202 */ /* 0x000fe20000000f00 */
[----:B--2---:R-:W-:-:S04]  /*0130*/  IMAD.X R22, RZ, RZ, UR5, P0 ;  /* 0x00000005ff167e24 */ /* 0x004fc800080e06ff */
[----:B------:R-:W-:Y:S01]  /*0140*/  IMAD.MOV.U32 R7, RZ, RZ, R22 ;  /* 0x000000ffff077224 */ /* 0x000fe200078e0016 */
[----:B-1-3--:R0:W-:Y:S06]  /*0150*/  STL [R1], R0 ;  /* 0x0000000001007387 */ /* 0x00a1ec0000100800 */
[----:B------:R-:W-:-:S07]  /*0160*/  LEPC R20, `(.L_x_0) ;  /* 0x000000001014794e */ /* 0x000fce0000000000 */
[----:B0-----:R-:W-:Y:S05]  /*0170*/  CALL.ABS.NOINC R2 ;  /* 0x0000000002007343 */ /* 0x001fea0003c00000 */
.L_x_0:
[----:B------:R-:W0:Y:S02]  /*0180*/  LDCU UR4, c[0x0][0x388] ;  /* 0x00007100ff0477ac */ /* 0x000e240008000800 */
[----:B0-----:R-:W-:-:S13]  /*0190*/  ISETP.GE.AND P0, PT, R23, UR4, PT ;  /* 0x0000000417007c0c */ /* 0x001fda000bf06270 */
[----:B------:R-:W-:Y:S05]  /*01a0*/  @P0 EXIT ;  /* 0x000000000000094d */ /* 0x000fea0003800000 */
[----:B------:R-:W2:Y:S01]  /*01b0*/  LDG.E R2, desc[UR36][R16.64] ;  /* 0x0000002410027981 */ /* 0x000ea2000c1e1900 */
[----:B------:R0:W1:Y:S01]  /*01c0*/  LDC.64 R8, c[0x4][R18] ;  /* 0x0100000012087b82 */ /* 0x0000620000000a00 */
[----:B------:R-:W3:Y:S01]  /*01d0*/  LDCU.64 UR4, c[0x4][0x8] ;  /* 0x01000100ff0477ac */ /* 0x000ee20008000a00 */
[----:B------:R-:W-:Y:S01]  /*01e0*/  MOV R6, R19 ;  /* 0x0000001300067202 */ /* 0x000fe20000000f00 */
[----:B------:R-:W-:Y:S01]  /*01f0*/  IMAD.MOV.U32 R7, RZ, RZ, R22 ;  /* 0x000000ffff077224 */ /* 0x000fe200078e0016 */
[----:B---3--:R-:W-:Y:S01]  /*0200*/  MOV R4, UR4 ;  /* 0x0000000400047c02 */ /* 0x008fe20008000f00 */
[----:B------:R-:W-:Y:S01]  /*0210*/  IMAD.U32 R5, RZ, RZ, UR5 ;  /* 0x00000005ff057e24 */ /* 0x000fe2000f8e00ff */
[----:B-12---:R0:W-:Y:S06]  /*0220*/  STL [R1], R2 ;  /* 0x0000000201007387 */ /* 0x0061ec0000100800 */
[----:B------:R-:W-:-:S07]  /*0230*/  LEPC R20, `(.L_x_1) ;  /* 0x000000001014794e */ /* 0x000fce0000000000 */
[----:B0-----:R-:W-:Y:S05]  /*0240*/  CALL.ABS.NOINC R8 ;  /* 0x0000000008007343 */ /* 0x001fea0003c00000 */
.L_x_1:
[----:B------:R-:W0:Y:S01]  /*0250*/  LDC.64 R4, c[0x0][0x380] ;  /* 0x0000e000ff047b82 */ /* 0x000e220000000a00 */
[----:B------:R-:W1:Y:S01]  /*0260*/  LDCU UR4, c[0x0][0x388] ;  /* 0x00007100ff0477ac */ /* 0x000e620008000800 */
[----:B------:R-:W-:-:S04]  /*0270*/  LOP3.LUT R23, RZ, R23, RZ, 0x33, !PT ;  /* 0x00000017ff177212 */ /* 0x000fc800078e33ff */
[----:B-1----:R-:W-:-:S05]  /*0280*/  IADD3 R23, PT, PT, R23, UR4, RZ ;  /* 0x0000000417177c10 */ /* 0x002fca000fffe0ff */
[----:B0-----:R-:W-:-:S05]  /*0290*/  IMAD.WIDE R4, R23, 0x4, R4 ;  /* 0x0000000417047825 */ /* 0x001fca00078e0204 */
[----:B------:R-:W2:Y:S04]  /*02a0*/  LDG.E R3, desc[UR36][R4.64] ;  /* 0x0000002404037981 */ /* 0x000ea8000c1e1900 */
[----:B--2---:R-:W-:Y:S04]  /*02b0*/  STG.E desc[UR36][R16.64], R3 ;  /* 0x0000000310007986 */ /* 0x004fe8000c101924 */
[----:B------:R-:W-:Y:S01]  /*02c0*/  STG.E desc[UR36][R4.64], R2 ;  /* 0x0000000204007986 */ /* 0x000fe2000c101924 */
[----:B------:R-:W-:Y:S05]  /*02d0*/  EXIT ;  /* 0x000000000000794d */ /* 0x000fea0003800000 */
.L_x_2:
[----:B------:R-:W-:-:S00]  /*02e0*/  BRA `(.L_x_2) ;  /* 0xfffffffc00fc7947 */ /* 0x000fc0000383ffff */
[----:B------:R-:W-:-:S00]  /*02f0*/  NOP ;  /* 0x0000000000007918 */ /* 0x000fc00000000000 */
        /* <DEDUP_REMOVED lines=8> */
.L_x_3:


//--------------------- .nv.global.init           --------------------------
	.section	.nv.global.init,"aw",@progbits
.nv.global.init:
	.type		$str,@object
	.size		$str,(.L_0 - $str)
$str:
        /*0000*/ 	.byte	0x66, 0x72, 0x6f, 0x6d, 0x20, 0x47, 0x50, 0x55, 0x3a, 0x20, 0x25, 0x64, 0x0a, 0x00
.L_0:


//--------------------- .nv.shared.reserved.0     --------------------------
	.section	.nv.shared.reserved.0,"aw",@nobits
	.weak		__nv_reservedSMEM_offset_0_alias
	.size		__nv_reservedSMEM_offset_0_alias, 0, 64
	.other		__nv_reservedSMEM_offset_0_alias,@"STO_CUDA_RESERVED_SHARED STV_DEFAULT"
__nv_reservedSMEM_offset_0_alias:
	.zero		0
	.zero		64


//--------------------- .nv.constant0._Z7reversePii --------------------------
	.section	.nv.constant0._Z7reversePii,"a",@progbits
	.sectionflags	@""
	.align	4
.nv.constant0._Z7reversePii:
	.zero		908


//--------------------- SYMBOLS --------------------------

	.type		.nv.reservedSmem.offset0,@object
	.size		.nv.reservedSmem.offset0,0x4
	.type		vprintf,@function
